	.headerflags	@"EF_CUDA_TEXMODE_UNIFIED EF_CUDA_64BIT_ADDRESS EF_CUDA_ACCELERATORS EF_CUDA_SM90 EF_CUDA_VIRTUAL_SM(EF_CUDA_SM90)"
	.elftype	@"ET_EXEC"


//--------------------- .nv.info                  --------------------------
	.section	.nv.info,"",@"SHT_CUDA_INFO"
	.align	4


	//----- nvinfo : EIATTR_REGCOUNT
	.align		4
        /*0000*/ 	.byte	0x04, 0x2f
        /*0002*/ 	.short	(.L_1 - .L_0)
	.align		4
.L_0:
        /*0004*/ 	.word	index@(triton_poi_fused_add_6)
        /*0008*/ 	.word	0x00000024


	//----- nvinfo : EIATTR_MIN_STACK_SIZE
	.align		4
.L_1:
        /*000c*/ 	.byte	0x04, 0x12
        /*000e*/ 	.short	(.L_3 - .L_2)
	.align		4
.L_2:
        /*0010*/ 	.word	index@(triton_poi_fused_add_6)
        /*0014*/ 	.word	0x00000000


	//----- nvinfo : EIATTR_FRAME_SIZE
	.align		4
.L_3:
        /*0018*/ 	.byte	0x04, 0x11
        /*001a*/ 	.short	(.L_5 - .L_4)
	.align		4
.L_4:
        /*001c*/ 	.word	index@(triton_poi_fused_add_6)
        /*0020*/ 	.word	0x00000000


	//----- nvinfo : EIATTR_MIN_STACK_SIZE
	.align		4
.L_5:
        /*0024*/ 	.byte	0x04, 0x12
        /*0026*/ 	.short	(.L_7 - .L_6)
	.align		4
.L_6:
        /*0028*/ 	.word	index@(triton_poi_fused_add_6)
        /*002c*/ 	.word	0x00000000
.L_7:


//--------------------- .nv.info.triton_poi_fused_add_6 --------------------------
	.section	.nv.info.triton_poi_fused_add_6,"",@"SHT_CUDA_INFO"
	.sectionflags	@""
	.align	4


	//----- nvinfo : EIATTR_CUDA_API_VERSION
	.align		4
        /*0000*/ 	.byte	0x04, 0x37
        /*0002*/ 	.short	(.L_9 - .L_8)
.L_8:
        /*0004*/ 	.word	0x0000007c


	//----- nvinfo : EIATTR_KPARAM_INFO
	.align		4
.L_9:
        /*0008*/ 	.byte	0x04, 0x17
        /*000a*/ 	.short	(.L_11 - .L_10)
.L_10:
        /*000c*/ 	.word	0x00000000
        /*0010*/ 	.short	0x0005
        /*0012*/ 	.short	0x0028
        /*0014*/ 	.byte	0x00, 0xf0, 0x11, 0x00


	//----- nvinfo : EIATTR_KPARAM_INFO
	.align		4
.L_11:
        /*0018*/ 	.byte	0x04, 0x17
        /*001a*/ 	.short	(.L_13 - .L_12)
.L_12:
        /*001c*/ 	.word	0x00000000
        /*0020*/ 	.short	0x0004
        /*0022*/ 	.short	0x0020
        /*0024*/ 	.byte	0x00, 0xf4, 0x21, 0x00


	//----- nvinfo : EIATTR_KPARAM_INFO
	.align		4
.L_13:
        /*0028*/ 	.byte	0x04, 0x17
        /*002a*/ 	.short	(.L_15 - .L_14)
.L_14:
        /*002c*/ 	.word	0x00000000
        /*0030*/ 	.short	0x0003
        /*0032*/ 	.short	0x0018
        /*0034*/ 	.byte	0x00, 0xf4, 0x21, 0x00


	//----- nvinfo : EIATTR_KPARAM_INFO
	.align		4
.L_15:
        /*0038*/ 	.byte	0x04, 0x17
        /*003a*/ 	.short	(.L_17 - .L_16)
.L_16:
        /*003c*/ 	.word	0x00000000
        /*0040*/ 	.short	0x0002
        /*0042*/ 	.short	0x0010
        /*0044*/ 	.byte	0x00, 0xf4, 0x21, 0x00


	//----- nvinfo : EIATTR_KPARAM_INFO
	.align		4
.L_17:
        /*0048*/ 	.byte	0x04, 0x17
        /*004a*/ 	.short	(.L_19 - .L_18)
.L_18:
        /*004c*/ 	.word	0x00000000
        /*0050*/ 	.short	0x0001
        /*0052*/ 	.short	0x0008
        /*0054*/ 	.byte	0x00, 0xf4, 0x21, 0x00


	//----- nvinfo : EIATTR_KPARAM_INFO
	.align		4
.L_19:
        /*0058*/ 	.byte	0x04, 0x17
        /*005a*/ 	.short	(.L_21 - .L_20)
.L_20:
        /*005c*/ 	.word	0x00000000
        /*0060*/ 	.short	0x0000
        /*0062*/ 	.short	0x0000
        /*0064*/ 	.byte	0x00, 0xf4, 0x21, 0x00


	//----- nvinfo : EIATTR_SPARSE_MMA_MASK
	.align		4
.L_21:
        /*0068*/ 	.byte	0x03, 0x50
        /*006a*/ 	.short	0x0000


	//----- nvinfo : EIATTR_MAXREG_COUNT
	.align		4
        /*006c*/ 	.byte	0x03, 0x1b
        /*006e*/ 	.short	0x00ff


	//----- nvinfo : EIATTR_EXIT_INSTR_OFFSETS
	.align		4
        /*0070*/ 	.byte	0x04, 0x1c
        /*0072*/ 	.short	(.L_23 - .L_22)


	//   ....[0]....
.L_22:
        /*0074*/ 	.word	0x00000490


	//----- nvinfo : EIATTR_REQNTID
	.align		4
.L_23:
        /*0078*/ 	.byte	0x04, 0x10
        /*007a*/ 	.short	(.L_25 - .L_24)
.L_24:
        /*007c*/ 	.word	0x00000080
        /*0080*/ 	.word	0x00000001
        /*0084*/ 	.word	0x00000001


	//----- nvinfo : EIATTR_CBANK_PARAM_SIZE
	.align		4
.L_25:
        /*0088*/ 	.byte	0x03, 0x19
        /*008a*/ 	.short	0x002c


	//----- nvinfo : EIATTR_PARAM_CBANK
	.align		4
        /*008c*/ 	.byte	0x04, 0x0a
        /*008e*/ 	.short	(.L_27 - .L_26)
	.align		4
.L_26:
        /*0090*/ 	.word	index@(.nv.constant0.triton_poi_fused_add_6)
        /*0094*/ 	.short	0x0210
        /*0096*/ 	.short	0x002c


	//----- nvinfo : EIATTR_SW_WAR
	.align		4
.L_27:
        /*0098*/ 	.byte	0x04, 0x36
        /*009a*/ 	.short	(.L_29 - .L_28)
.L_28:
        /*009c*/ 	.word	0x00000008
.L_29:


//--------------------- .nv.callgraph             --------------------------
	.section	.nv.callgraph,"",@"SHT_CUDA_CALLGRAPH"
	.align	4
	.sectionentsize	8
	.align		4
        /*0000*/ 	.word	0x00000000
	.align		4
        /*0004*/ 	.word	0xffffffff
	.align		4
        /*0008*/ 	.word	0x00000000
	.align		4
        /*000c*/ 	.word	0xfffffffe
	.align		4
        /*0010*/ 	.word	0x00000000
	.align		4
        /*0014*/ 	.word	0xfffffffd
	.align		4
        /*0018*/ 	.word	0x00000000
	.align		4
        /*001c*/ 	.word	0xfffffffc


//--------------------- .text.triton_poi_fused_add_6 --------------------------
	.section	.text.triton_poi_fused_add_6,"ax",@progbits
	.align	128
        .global         triton_poi_fused_add_6
        .type           triton_poi_fused_add_6,@function
        .size           triton_poi_fused_add_6,(.L_x_1 - triton_poi_fused_add_6)
        .other          triton_poi_fused_add_6,@"STO_CUDA_ENTRY STV_DEFAULT"
triton_poi_fused_add_6:
.text.triton_poi_fused_add_6:
[----:B------:R-:W-:Y:S01]  /*0000*/  LDC R1, c[0x0][0x28] ;  /* 0x00000a00ff017b82 */ /* 0x000fe20000000800 */
[----:B------:R-:W1:Y:S07]  /*0010*/  S2R R0, SR_TID.X ;  /* 0x0000000000007919 */ /* 0x000e6e0000002100 */
[----:B------:R-:W2:Y:S01]  /*0020*/  LDC.64 R6, c[0x0][0x210] ;  /* 0x00008400ff067b82 */ /* 0x000ea20000000a00 */
[----:B------:R-:W-:Y:S01]  /*0030*/  ULDC.64 UR4, c[0x0][0x208] ;  /* 0x0000820000047ab9 */ /* 0x000fe20000000a00 */
[----:B------:R-:W3:Y:S06]  /*0040*/  S2R R5, SR_CTAID.X ;  /* 0x0000000000057919 */ /* 0x000eec0000002500 */
[----:B------:R-:W4:Y:S08]  /*0050*/  LDC.64 R32, c[0x0][0x220] ;  /* 0x00008800ff207b82 */ /* 0x000f300000000a00 */
[----:B------:R-:W5:Y:S01]  /*0060*/  LDC.64 R30, c[0x0][0x228] ;  /* 0x00008a00ff1e7b82 */ /* 0x000f620000000a00 */
[----:B-1----:R-:W-:-:S04]  /*0070*/  SHF.L.U32 R0, R0, 0x2, RZ ;  /* 0x0000000200007819 */ /* 0x002fc800000006ff */
[----:B------:R-:W-:Y:S02]  /*0080*/  LOP3.LUT R0, R0, 0x1fc, RZ, 0xc0, !PT ;  /* 0x000001fc00007812 */ /* 0x000fe400078ec0ff */
[----:B---3--:R-:W-:Y:S02]  /*0090*/  SHF.R.S32.HI R3, RZ, 0x15, R5 ;  /* 0x00000015ff037819 */ /* 0x008fe40000011405 */
[----:B------:R-:W-:Y:S02]  /*00a0*/  LEA R0, R5, R0, 0xa ;  /* 0x0000000005007211 */ /* 0x000fe400078e50ff */
[----:B------:R-:W-:Y:S01]  /*00b0*/  SGXT R3, R3, 0x1 ;  /* 0x000000010303781a */ /* 0x000fe20000000200 */
[----:B------:R-:W1:Y:S01]  /*00c0*/  LDC.64 R4, c[0x0][0x218] ;  /* 0x00008600ff047b82 */ /* 0x000e620000000a00 */
[----:B------:R-:W-:Y:S02]  /*00d0*/  IADD3 R2, R0, 0x200, RZ ;  /* 0x0000020000027810 */ /* 0x000fe40007ffe0ff */
[----:B------:R-:W-:-:S02]  /*00e0*/  LEA.HI R28, R3, R0, RZ, 0x10 ;  /* 0x00000000031c7211 */ /* 0x000fc400078f80ff */
[----:B------:R-:W-:Y:S02]  /*00f0*/  LEA.HI R3, R3, R2, RZ, 0x10 ;  /* 0x0000000203037211 */ /* 0x000fe400078f80ff */
[----:B------:R-:W-:Y:S02]  /*0100*/  LOP3.LUT R9, R28, 0xffff0000, RZ, 0xc0, !PT ;  /* 0xffff00001c097812 */ /* 0x000fe400078ec0ff */
[----:B------:R-:W-:Y:S02]  /*0110*/  LOP3.LUT R11, R3, 0xffff0000, RZ, 0xc0, !PT ;  /* 0xffff0000030b7812 */ /* 0x000fe400078ec0ff */
[----:B------:R-:W-:Y:S02]  /*0120*/  IADD3 R9, R0, -R9, RZ ;  /* 0x8000000900097210 */ /* 0x000fe40007ffe0ff */
[----:B------:R-:W-:Y:S02]  /*0130*/  SHF.R.S32.HI R28, RZ, 0x10, R28 ;  /* 0x00000010ff1c7819 */ /* 0x000fe4000001141c */
[----:B------:R-:W-:-:S02]  /*0140*/  IADD3 R2, R2, -R11, RZ ;  /* 0x8000000b02027210 */ /* 0x000fc40007ffe0ff */
[----:B------:R-:W-:Y:S01]  /*0150*/  SHF.R.S32.HI R27, RZ, 0x10, R3 ;  /* 0x00000010ff1b7819 */ /* 0x000fe20000011403 */
[----:B------:R-:W-:-:S04]  /*0160*/  IMAD R9, R28, 0x12000, R9 ;  /* 0x000120001c097824 */ /* 0x000fc800078e0209 */
[C---:B------:R-:W-:Y:S02]  /*0170*/  IMAD R0, R27.reuse, 0x12000, R2 ;  /* 0x000120001b007824 */ /* 0x040fe400078e0202 */
[----:B------:R-:W-:Y:S02]  /*0180*/  IMAD R26, R28, -0x1000, R9 ;  /* 0xfffff0001c1a7824 */ /* 0x000fe400078e0209 */
[----:B------:R-:W-:Y:S02]  /*0190*/  IMAD R2, R27, -0x1000, R0 ;  /* 0xfffff0001b027824 */ /* 0x000fe400078e0200 */
[----:B--2---:R-:W-:-:S04]  /*01a0*/  IMAD.WIDE R16, R9, 0x4, R6 ;  /* 0x0000000409107825 */ /* 0x004fc800078e0206 */
[----:B-1----:R-:W-:Y:S02]  /*01b0*/  IMAD.WIDE R20, R26, 0x4, R4 ;  /* 0x000000041a147825 */ /* 0x002fe400078e0204 */
[----:B------:R-:W2:Y:S02]  /*01c0*/  LDG.E.128 R16, desc[UR4][R16.64] ;  /* 0x0000000410107981 */ /* 0x000ea4000c1e1d00 */
[----:B------:R-:W-:Y:S02]  /*01d0*/  IMAD.WIDE R6, R0, 0x4, R6 ;  /* 0x0000000400067825 */ /* 0x000fe400078e0206 */
[----:B------:R-:W2:Y:S02]  /*01e0*/  LDG.E.128 R20, desc[UR4][R20.64] ;  /* 0x0000000414147981 */ /* 0x000ea4000c1e1d00 */
[----:B------:R-:W-:Y:S02]  /*01f0*/  IMAD.WIDE R8, R2, 0x4, R4 ;  /* 0x0000000402087825 */ /* 0x000fe400078e0204 */
[----:B------:R-:W3:Y:S04]  /*0200*/  LDG.E.128 R4, desc[UR4][R6.64] ;  /* 0x0000000406047981 */ /* 0x000ee8000c1e1d00 */
[----:B------:R-:W3:Y:S01]  /*0210*/  LDG.E.128 R8, desc[UR4][R8.64] ;  /* 0x0000000408087981 */ /* 0x000ee2000c1e1d00 */
[----:B----4-:R-:W-:Y:S01]  /*0220*/  IMAD.WIDE R12, R26, 0x4, R32 ;  /* 0x000000041a0c7825 */ /* 0x010fe200078e0220 */
[----:B------:R-:W-:-:S05]  /*0230*/  LEA R27, R27, R2, 0xe ;  /* 0x000000021b1b7211 */ /* 0x000fca00078e70ff */
[----:B------:R-:W4:Y:S01]  /*0240*/  LDG.E.128 R12, desc[UR4][R12.64] ;  /* 0x000000040c0c7981 */ /* 0x000f22000c1e1d00 */
[----:B--2---:R-:W-:Y:S01]  /*0250*/  FADD R3, R16, R20 ;  /* 0x0000001410037221 */ /* 0x004fe20000000000 */
[----:B------:R-:W-:Y:S01]  /*0260*/  FADD R0, R17, R21 ;  /* 0x0000001511007221 */ /* 0x000fe20000000000 */
[----:B------:R-:W-:-:S04]  /*0270*/  IMAD.WIDE R16, R2, 0x4, R32 ;  /* 0x0000000402107825 */ /* 0x000fc800078e0220 */
[----:B------:R-:W-:Y:S01]  /*0280*/  FADD R25, R18, R22 ;  /* 0x0000001612197221 */ /* 0x000fe20000000000 */
[----:B------:R-:W-:Y:S01]  /*0290*/  FADD R24, R19, R23 ;  /* 0x0000001713187221 */ /* 0x000fe20000000000 */
[----:B---3--:R-:W-:Y:S01]  /*02a0*/  FADD R29, R4, R8 ;  /* 0x00000008041d7221 */ /* 0x008fe20000000000 */
[----:B------:R-:W-:Y:S01]  /*02b0*/  FADD R8, R5, R9 ;  /* 0x0000000905087221 */ /* 0x000fe20000000000 */
[--C-:B-----5:R-:W-:Y:S01]  /*02c0*/  IMAD.WIDE R4, R2, 0x4, R30.reuse ;  /* 0x0000000402047825 */ /* 0x120fe200078e021e */
[----:B------:R-:W2:Y:S03]  /*02d0*/  LDG.E.128 R16, desc[UR4][R16.64] ;  /* 0x0000000410107981 */ /* 0x000ea6000c1e1d00 */
[----:B------:R-:W-:-:S04]  /*02e0*/  IMAD.WIDE R20, R26, 0x4, R30 ;  /* 0x000000041a147825 */ /* 0x000fc800078e021e */
[----:B------:R-:W-:Y:S01]  /*02f0*/  FADD R9, R6, R10 ;  /* 0x0000000a06097221 */ /* 0x000fe20000000000 */
[----:B------:R-:W-:Y:S02]  /*0300*/  FADD R2, R7, R11 ;  /* 0x0000000b07027221 */ /* 0x000fe40000000000 */
[----:B------:R-:W3:Y:S01]  /*0310*/  LDG.E.128 R4, desc[UR4][R4.64] ;  /* 0x0000000404047981 */ /* 0x000ee2000c1e1d00 */
[----:B------:R-:W1:Y:S03]  /*0320*/  LDC.64 R10, c[0x0][0x230] ;  /* 0x00008c00ff0a7b82 */ /* 0x000e660000000a00 */
[----:B------:R-:W5:Y:S01]  /*0330*/  LDG.E.128 R20, desc[UR4][R20.64] ;  /* 0x0000000414147981 */ /* 0x000f62000c1e1d00 */
[----:B------:R-:W-:Y:S01]  /*0340*/  LEA R28, R28, R26, 0xe ;  /* 0x0000001a1c1c7211 */ /* 0x000fe200078e70ff */
[----:B----4-:R-:W-:Y:S01]  /*0350*/  FADD R3, R12, R3 ;  /* 0x000000030c037221 */ /* 0x010fe20000000000 */
[----:B------:R-:W-:Y:S01]  /*0360*/  FADD R0, R13, R0 ;  /* 0x000000000d007221 */ /* 0x000fe20000000000 */
[----:B------:R-:W-:Y:S01]  /*0370*/  FADD R25, R14, R25 ;  /* 0x000000190e197221 */ /* 0x000fe20000000000 */
[----:B------:R-:W-:Y:S01]  /*0380*/  FADD R24, R15, R24 ;  /* 0x000000180f187221 */ /* 0x000fe20000000000 */
[----:B--2---:R-:W-:Y:S01]  /*0390*/  FADD R29, R16, R29 ;  /* 0x0000001d101d7221 */ /* 0x004fe20000000000 */
[----:B------:R-:W-:Y:S01]  /*03a0*/  FADD R8, R17, R8 ;  /* 0x0000000811087221 */ /* 0x000fe20000000000 */
[----:B------:R-:W-:Y:S01]  /*03b0*/  FADD R9, R18, R9 ;  /* 0x0000000912097221 */ /* 0x000fe20000000000 */
[----:B------:R-:W-:Y:S01]  /*03c0*/  FADD R2, R19, R2 ;  /* 0x0000000213027221 */ /* 0x000fe20000000000 */
[----:B---3--:R-:W-:Y:S01]  /*03d0*/  FADD R4, R4, R29 ;  /* 0x0000001d04047221 */ /* 0x008fe20000000000 */
[----:B-1----:R-:W-:-:S04]  /*03e0*/  IMAD.WIDE R28, R28, 0x4, R10 ;  /* 0x000000041c1c7825 */ /* 0x002fc800078e020a */
[----:B------:R-:W-:Y:S01]  /*03f0*/  FADD R5, R5, R8 ;  /* 0x0000000805057221 */ /* 0x000fe20000000000 */
[----:B------:R-:W-:Y:S01]  /*0400*/  FADD R6, R6, R9 ;  /* 0x0000000906067221 */ /* 0x000fe20000000000 */
[----:B-----5:R-:W-:Y:S01]  /*0410*/  FADD R20, R20, R3 ;  /* 0x0000000314147221 */ /* 0x020fe20000000000 */
[----:B------:R-:W-:Y:S01]  /*0420*/  FADD R21, R21, R0 ;  /* 0x0000000015157221 */ /* 0x000fe20000000000 */
[----:B------:R-:W-:Y:S01]  /*0430*/  FADD R22, R22, R25 ;  /* 0x0000001916167221 */ /* 0x000fe20000000000 */
[----:B------:R-:W-:Y:S01]  /*0440*/  FADD R23, R23, R24 ;  /* 0x0000001817177221 */ /* 0x000fe20000000000 */
[----:B------:R-:W-:Y:S01]  /*0450*/  FADD R7, R7, R2 ;  /* 0x0000000207077221 */ /* 0x000fe20000000000 */
[----:B------:R-:W-:-:S03]  /*0460*/  IMAD.WIDE R10, R27, 0x4, R10 ;  /* 0x000000041b0a7825 */ /* 0x000fc600078e020a */
[----:B------:R-:W-:Y:S04]  /*0470*/  STG.E.128 desc[UR4][R28.64], R20 ;  /* 0x000000141c007986 */ /* 0x000fe8000c101d04 */
[----:B------:R-:W-:Y:S01]  /*0480*/  STG.E.128 desc[UR4][R10.64], R4 ;  /* 0x000000040a007986 */ /* 0x000fe2000c101d04 */
[----:B------:R-:W-:Y:S05]  /*0490*/  EXIT ;  /* 0x000000000000794d */ /* 0x000fea0003800000 */
.L_x_0:
[----:B------:R-:W-:-:S00]  /*04a0*/  BRA `(.L_x_0) ;  /* 0xfffffffc00fc7947 */ /* 0x000fc0000383ffff */
[----:B------:R-:W-:-:S00]  /*04b0*/  NOP ;  /* 0x0000000000007918 */ /* 0x000fc00000000000 */
        /* <DEDUP_REMOVED lines=12> */
.L_x_1:


//--------------------- .nv.constant0.triton_poi_fused_add_6 --------------------------
	.section	.nv.constant0.triton_poi_fused_add_6,"a",@progbits
	.sectionflags	@""
	.align	4
.nv.constant0.triton_poi_fused_add_6:
	.zero		572
